//
// Generated by NVIDIA NVVM Compiler
//
// Compiler Build ID: CL-36424714
// Cuda compilation tools, release 13.0, V13.0.88
// Based on NVVM 20.0.0
//

.version 9.0
.target sm_100
.address_size 64

	// .globl	_Z6pwdistPcPf
.global .align 4 .b8 precalc_xorwow_matrix[102400];
.global .align 4 .b8 precalc_xorwow_offset_matrix[102400];
.global .align 4 .b8 mrg32k3aM1[2304];
.global .align 4 .b8 mrg32k3aM2[2304];
.global .align 4 .b8 mrg32k3aM1SubSeq[2016];
.global .align 4 .b8 mrg32k3aM2SubSeq[2016];
.global .align 4 .b8 mrg32k3aM1Seq[2304];
.global .align 4 .b8 mrg32k3aM2Seq[2304];
.const .align 8 .b8 __cr_lgamma_table[72];

.visible .entry _Z6pwdistPcPf(
	.param .u64 .ptr .align 1 _Z6pwdistPcPf_param_0,
	.param .u64 .ptr .align 1 _Z6pwdistPcPf_param_1
)
{
	.reg .pred 	%p<6>;
	.reg .b16 	%rs<9>;
	.reg .b32 	%r<46>;
	.reg .b32 	%f<6>;
	.reg .b64 	%rd<13>;

	ld.param.u64 	%rd4, [_Z6pwdistPcPf_param_0];
	ld.param.u64 	%rd3, [_Z6pwdistPcPf_param_1];
	cvta.to.global.u64 	%rd5, %rd4;
	mov.u32 	%r1, %ctaid.x;
	mov.u32 	%r13, %ntid.x;
	add.s32 	%r14, %r13, -1;
	add.s32 	%r15, %r13, -2;
	mul.lo.s32 	%r16, %r14, %r15;
	shr.u32 	%r17, %r16, 31;
	add.s32 	%r18, %r16, %r17;
	shr.u32 	%r19, %r18, 1;
	not.b32 	%r20, %r1;
	add.s32 	%r21, %r19, %r20;
	shl.b32 	%r22, %r21, 3;
	or.b32  	%r23, %r22, 1;
	cvt.rn.f32.s32 	%f1, %r23;
	sqrt.rn.f32 	%f2, %f1;
	add.f32 	%f3, %f2, 0fBF800000;
	mul.f32 	%f4, %f3, 0f3F000000;
	cvt.rzi.s32.f32 	%r24, %f4;
	shr.u32 	%r25, %r16, 1;
	add.s32 	%r26, %r25, %r14;
	sub.s32 	%r27, %r1, %r26;
	add.s32 	%r28, %r24, 2;
	mad.lo.s32 	%r29, %r28, %r24, %r28;
	shr.u32 	%r30, %r29, 31;
	add.s32 	%r31, %r29, %r30;
	shr.u32 	%r32, %r31, 1;
	add.s32 	%r33, %r27, %r32;
	mul.lo.s32 	%r42, %r33, 100;
	add.s64 	%rd1, %rd5, 1;
	add.s32 	%r34, %r24, %r13;
	mad.lo.s32 	%r43, %r34, 100, -100;
	add.s64 	%rd2, %rd5, 3;
	mov.b32 	%r44, 0;
	mov.u32 	%r45, %r44;
$L__BB0_1:
	cvt.s64.s32 	%rd6, %r43;
	add.s64 	%rd7, %rd1, %rd6;
	cvt.s64.s32 	%rd8, %r42;
	add.s64 	%rd9, %rd2, %rd8;
	ld.global.u8 	%rs1, [%rd7+-1];
	ld.global.u8 	%rs2, [%rd9+-3];
	setp.ne.s16 	%p1, %rs1, %rs2;
	selp.u32 	%r35, 1, 0, %p1;
	add.s32 	%r36, %r45, %r35;
	ld.global.u8 	%rs3, [%rd7];
	ld.global.u8 	%rs4, [%rd9+-2];
	setp.ne.s16 	%p2, %rs3, %rs4;
	selp.u32 	%r37, 1, 0, %p2;
	add.s32 	%r38, %r36, %r37;
	ld.global.u8 	%rs5, [%rd7+1];
	ld.global.u8 	%rs6, [%rd9+-1];
	setp.ne.s16 	%p3, %rs5, %rs6;
	selp.u32 	%r39, 1, 0, %p3;
	add.s32 	%r40, %r38, %r39;
	ld.global.u8 	%rs7, [%rd7+2];
	ld.global.u8 	%rs8, [%rd9];
	setp.ne.s16 	%p4, %rs7, %rs8;
	selp.u32 	%r41, 1, 0, %p4;
	add.s32 	%r45, %r40, %r41;
	add.s32 	%r44, %r44, 4;
	add.s32 	%r43, %r43, 4;
	add.s32 	%r42, %r42, 4;
	setp.ne.s32 	%p5, %r44, 100;
	@%p5 bra 	$L__BB0_1;
	cvta.to.global.u64 	%rd10, %rd3;
	cvt.rn.f32.u32 	%f5, %r45;
	mul.wide.u32 	%rd11, %r1, 4;
	add.s64 	%rd12, %rd10, %rd11;
	st.global.f32 	[%rd12], %f5;
	ret;

}


// ===== COMPILED SASS (sm_100) =====

	.target	sm_100

	.elftype	@"ET_EXEC"


//--------------------- .note.nv.tkinfo           --------------------------
	.section	.note.nv.tkinfo,"",@"SHT_NOTE"
	.sectionflags	@"SHF_NOTE_NV_TKINFO"
	.tkinfo
        /*0018*/ 	.word	0x00000002
        /*0030*/ 	.string	""
        /*0030*/ 	.string	"ptxas"
        /*0030*/ 	.string	"Cuda compilation tools, release 13.0, V13.0.88"
        /*0030*/ 	.string	"Build cuda_13.0.r13.0/compiler.36424714_0"
        /*0030*/ 	.string	"-arch sm_100 -m 64 "



//--------------------- .note.nv.cuinfo           --------------------------
	.section	.note.nv.cuinfo,"",@"SHT_NOTE"
	.sectionflags	@"SHF_NOTE_NV_CUINFO"
        /*0018*/ 	.short	0x0002
        /*001a*/ 	.short	0x0064
        /*001c*/ 	.short	0x0082
	.zero		2


//--------------------- .nv.info                  --------------------------
	.section	.nv.info,"",@"SHT_CUDA_INFO"
	.align	4


	//----- nvinfo : EIATTR_REGCOUNT
	.align		4
        /*0000*/ 	.byte	0x04, 0x2f
        /*0002*/ 	.short	(.L_10 - .L_9)
	.align		4
.L_9:
        /*0004*/ 	.word	index@(_Z6pwdistPcPf)
        /*0008*/ 	.word	0x00000020


	//----- nvinfo : EIATTR_FRAME_SIZE
	.align		4
.L_10:
        /*000c*/ 	.byte	0x04, 0x11
        /*000e*/ 	.short	(.L_12 - .L_11)
	.align		4
.L_11:
        /*0010*/ 	.word	index@($__internal_0_$__cuda_sm20_sqrt_rn_f32_slowpath)
        /*0014*/ 	.word	0x00000000


	//----- nvinfo : EIATTR_FRAME_SIZE
	.align		4
.L_12:
        /*0018*/ 	.byte	0x04, 0x11
        /*001a*/ 	.short	(.L_14 - .L_13)
	.align		4
.L_13:
        /*001c*/ 	.word	index@(_Z6pwdistPcPf)
        /*0020*/ 	.word	0x00000000


	//----- nvinfo : EIATTR_MIN_STACK_SIZE
	.align		4
.L_14:
        /*0024*/ 	.byte	0x04, 0x12
        /*0026*/ 	.short	(.L_16 - .L_15)
	.align		4
.L_15:
        /*0028*/ 	.word	index@(_Z6pwdistPcPf)
        /*002c*/ 	.word	0x00000000
.L_16:


//--------------------- .nv.compat                --------------------------
	.section	.nv.compat,"",@"SHT_CUDA_COMPAT_INFO"
	.align	4
        /*0000*/ 	.byte	0x02, 0x09, 0x00, 0x00, 0x02, 0x02, 0x01, 0x00, 0x02, 0x05, 0x05, 0x00, 0x03, 0x07, 0x01, 0x01
        /*0010*/ 	.byte	0x02, 0x03, 0x00, 0x00, 0x02, 0x06, 0x01, 0x00, 0x04, 0x0b, 0x08, 0x00, 0x01, 0x00, 0x00, 0x00
        /*0020*/ 	.byte	0x00, 0x00, 0x00, 0x00


//--------------------- .nv.info._Z6pwdistPcPf    --------------------------
	.section	.nv.info._Z6pwdistPcPf,"",@"SHT_CUDA_INFO"
	.sectionflags	@""
	.align	4


	//----- nvinfo : EIATTR_CUDA_API_VERSION
	.align		4
        /*0000*/ 	.byte	0x04, 0x37
        /*0002*/ 	.short	(.L_18 - .L_17)
.L_17:
        /*0004*/ 	.word	0x00000082


	//----- nvinfo : EIATTR_KPARAM_INFO
	.align		4
.L_18:
        /*0008*/ 	.byte	0x04, 0x17
        /*000a*/ 	.short	(.L_20 - .L_19)
.L_19:
        /*000c*/ 	.word	0x00000000
        /*0010*/ 	.short	0x0001
        /*0012*/ 	.short	0x0008
        /*0014*/ 	.byte	0x00, 0xf5, 0x21, 0x00


	//----- nvinfo : EIATTR_KPARAM_INFO
	.align		4
.L_20:
        /*0018*/ 	.byte	0x04, 0x17
        /*001a*/ 	.short	(.L_22 - .L_21)
.L_21:
        /*001c*/ 	.word	0x00000000
        /*0020*/ 	.short	0x0000
        /*0022*/ 	.short	0x0000
        /*0024*/ 	.byte	0x00, 0xf5, 0x21, 0x00


	//----- nvinfo : EIATTR_SPARSE_MMA_MASK
	.align		4
.L_22:
        /*0028*/ 	.byte	0x03, 0x50
        /*002a*/ 	.short	0x0000


	//----- nvinfo : EIATTR_MAXREG_COUNT
	.align		4
        /*002c*/ 	.byte	0x03, 0x1b
        /*002e*/ 	.short	0x00ff


	//----- nvinfo : EIATTR_MERCURY_ISA_VERSION
	.align		4
        /*0030*/ 	.byte	0x03, 0x5f
        /*0032*/ 	.short	0x0101


	//----- nvinfo : EIATTR_VRC_CTA_INIT_COUNT
	.align		4
        /*0034*/ 	.byte	0x02, 0x4a
	.zero		1
	.zero		1


	//----- nvinfo : EIATTR_EXIT_INSTR_OFFSETS
	.align		4
        /*0038*/ 	.byte	0x04, 0x1c
        /*003a*/ 	.short	(.L_24 - .L_23)


	//   ....[0]....
.L_23:
        /*003c*/ 	.word	0x00000e70


	//----- nvinfo : EIATTR_CRS_STACK_SIZE
	.align		4
.L_24:
        /*0040*/ 	.byte	0x04, 0x1e
        /*0042*/ 	.short	(.L_26 - .L_25)
.L_25:
        /*0044*/ 	.word	0x00000000


	//----- nvinfo : EIATTR_CBANK_PARAM_SIZE
	.align		4
.L_26:
        /*0048*/ 	.byte	0x03, 0x19
        /*004a*/ 	.short	0x0010


	//----- nvinfo : EIATTR_PARAM_CBANK
	.align		4
        /*004c*/ 	.byte	0x04, 0x0a
        /*004e*/ 	.short	(.L_28 - .L_27)
	.align		4
.L_27:
        /*0050*/ 	.word	index@(.nv.constant0._Z6pwdistPcPf)
        /*0054*/ 	.short	0x0380
        /*0056*/ 	.short	0x0010


	//----- nvinfo : EIATTR_SW_WAR
	.align		4
.L_28:
        /*0058*/ 	.byte	0x04, 0x36
        /*005a*/ 	.short	(.L_30 - .L_29)
.L_29:
        /*005c*/ 	.word	0x00000008
.L_30:


//--------------------- .nv.callgraph             --------------------------
	.section	.nv.callgraph,"",@"SHT_CUDA_CALLGRAPH"
	.align	4
	.sectionentsize	8
	.align		4
        /*0000*/ 	.word	0x00000000
	.align		4
        /*0004*/ 	.word	0xffffffff
	.align		4
        /*0008*/ 	.word	0x00000000
	.align		4
        /*000c*/ 	.word	0xfffffffe
	.align		4
        /*0010*/ 	.word	0x00000000
	.align		4
        /*0014*/ 	.word	0xfffffffd
	.align		4
        /*0018*/ 	.word	0x00000000
	.align		4
        /*001c*/ 	.word	0xfffffffc


//--------------------- .nv.constant4             --------------------------
	.section	.nv.constant4,"a",@progbits
	.align	8
	.align		8
.nv.constant4:
        /*0000*/ 	.dword	precalc_xorwow_matrix
	.align		8
        /*0008*/ 	.dword	precalc_xorwow_offset_matrix
	.align		8
        /*0010*/ 	.dword	mrg32k3aM1
	.align		8
        /*0018*/ 	.dword	mrg32k3aM2
	.align		8
        /*0020*/ 	.dword	mrg32k3aM1SubSeq
	.align		8
        /*0028*/ 	.dword	mrg32k3aM2SubSeq
	.align		8
        /*0030*/ 	.dword	mrg32k3aM1Seq
	.align		8
        /*0038*/ 	.dword	mrg32k3aM2Seq


//--------------------- .nv.constant3             --------------------------
	.section	.nv.constant3,"a",@progbits
	.align	8
.nv.constant3:
	.type		__cr_lgamma_table,@object
	.size		__cr_lgamma_table,(.L_8 - __cr_lgamma_table)
__cr_lgamma_table:
        /*0000*/ 	.byte	0x00, 0x00, 0x00, 0x00, 0x00, 0x00, 0x00, 0x00, 0x00, 0x00, 0x00, 0x00, 0x00, 0x00, 0x00, 0x00
        /*0010*/ 	.byte	0xef, 0x39, 0xfa, 0xfe, 0x42, 0x2e, 0xe6, 0x3f, 0x02, 0x20, 0x2a, 0xfa, 0x0b, 0xab, 0xfc, 0x3f
        /*0020*/ 	.byte	0xf9, 0x2c, 0x92, 0x7c, 0xa7, 0x6c, 0x09, 0x40, 0xc9, 0x79, 0x44, 0x3c, 0x64, 0x26, 0x13, 0x40
        /*0030*/ 	.byte	0xca, 0x01, 0xcf, 0x3a, 0x27, 0x51, 0x1a, 0x40, 0x30, 0xcc, 0x2d, 0xf3, 0xe1, 0x0c, 0x21, 0x40
        /*0040*/ 	.byte	0x0d, 0xb7, 0xfc, 0x82, 0x8e, 0x35, 0x25, 0x40
.L_8:


//--------------------- .text._Z6pwdistPcPf       --------------------------
	.section	.text._Z6pwdistPcPf,"ax",@progbits
	.align	128
        .global         _Z6pwdistPcPf
        .type           _Z6pwdistPcPf,@function
        .size           _Z6pwdistPcPf,(.L_x_5 - _Z6pwdistPcPf)
        .other          _Z6pwdistPcPf,@"STO_CUDA_ENTRY STV_DEFAULT"
_Z6pwdistPcPf:
.text._Z6pwdistPcPf:
[----:B------:R-:W-:Y:S08]  /*0000*/  LDC R1, c[0x0][0x37c] ;  /* 0x0000df00ff017b82 */ /* 0x000ff00000000800 */
[----:B------:R-:W0:Y:S01]  /*0010*/  LDC R4, c[0x0][0x360] ;  /* 0x0000d800ff047b82 */ /* 0x000e220000000800 */
[----:B------:R-:W1:Y:S01]  /*0020*/  S2R R12, SR_CTAID.X ;  /* 0x00000000000c7919 */ /* 0x000e620000002500 */
[----:B------:R-:W2:Y:S01]  /*0030*/  LDCU.64 UR6, c[0x0][0x358] ;  /* 0x00006b00ff0677ac */ /* 0x000ea20008000a00 */
[----:B0-----:R-:W-:-:S02]  /*0040*/  VIADD R5, R4, 0xffffffff ;  /* 0xffffffff04057836 */ /* 0x001fc40000000000 */
[----:B------:R-:W-:-:S04]  /*0050*/  VIADD R6, R4, 0xfffffffe ;  /* 0xfffffffe04067836 */ /* 0x000fc80000000000 */
[----:B------:R-:W-:Y:S01]  /*0060*/  IMAD R6, R5, R6, RZ ;  /* 0x0000000605067224 */ /* 0x000fe200078e02ff */
[----:B-1----:R-:W-:-:S04]  /*0070*/  LOP3.LUT R3, RZ, R12, RZ, 0x33, !PT ;  /* 0x0000000cff037212 */ /* 0x002fc800078e33ff */
[----:B------:R-:W-:-:S04]  /*0080*/  LEA.HI R0, R6, R6, RZ, 0x1 ;  /* 0x0000000606007211 */ /* 0x000fc800078f08ff */
[----:B------:R-:W-:-:S04]  /*0090*/  LEA.HI R0, R0, R3, RZ, 0x1f ;  /* 0x0000000300007211 */ /* 0x000fc800078ff8ff */
[----:B------:R-:W-:-:S04]  /*00a0*/  LEA R0, R0, 0x1, 0x3 ;  /* 0x0000000100007811 */ /* 0x000fc800078e18ff */
[----:B------:R-:W-:-:S04]  /*00b0*/  I2FP.F32.S32 R0, R0 ;  /* 0x0000000000007245 */ /* 0x000fc80000201400 */
[----:B------:R0:W1:Y:S01]  /*00c0*/  MUFU.RSQ R3, R0 ;  /* 0x0000000000037308 */ /* 0x0000620000001400 */
[----:B------:R-:W-:-:S05]  /*00d0*/  VIADD R2, R0, 0xf3000000 ;  /* 0xf300000000027836 */ /* 0x000fca0000000000 */
[----:B------:R-:W-:-:S13]  /*00e0*/  ISETP.GT.U32.AND P0, PT, R2, 0x727fffff, PT ;  /* 0x727fffff0200780c */ /* 0x000fda0003f04070 */
[----:B012---:R-:W-:Y:S05]  /*00f0*/  @!P0 BRA `(.L_x_0) ;  /* 0x00000000000c8947 */ /* 0x007fea0003800000 */
[----:B------:R-:W-:-:S07]  /*0100*/  MOV R8, 0x120 ;  /* 0x0000012000087802 */ /* 0x000fce0000000f00 */
[----:B------:R-:W-:Y:S05]  /*0110*/  CALL.REL.NOINC `($__internal_0_$__cuda_sm20_sqrt_rn_f32_slowpath) ;  /* 0x0000000c00587944 */ /* 0x000fea0003c00000 */
[----:B------:R-:W-:Y:S05]  /*0120*/  BRA `(.L_x_1) ;  /* 0x0000000000107947 */ /* 0x000fea0003800000 */
.L_x_0:
[----:B------:R-:W-:Y:S01]  /*0130*/  FMUL.FTZ R7, R0, R3 ;  /* 0x0000000300077220 */ /* 0x000fe20000410000 */
[----:B------:R-:W-:-:S03]  /*0140*/  FMUL.FTZ R3, R3, 0.5 ;  /* 0x3f00000003037820 */ /* 0x000fc60000410000 */
[----:B------:R-:W-:-:S04]  /*0150*/  FFMA R0, -R7, R7, R0 ;  /* 0x0000000707007223 */ /* 0x000fc80000000100 */
[----:B------:R-:W-:-:S07]  /*0160*/  FFMA R0, R0, R3, R7 ;  /* 0x0000000300007223 */ /* 0x000fce0000000007 */
.L_x_1:
[----:B------:R-:W-:Y:S01]  /*0170*/  FADD R0, R0, -1 ;  /* 0xbf80000000007421 */ /* 0x000fe20000000000 */
[----:B------:R-:W0:Y:S01]  /*0180*/  LDC.64 R2, c[0x0][0x380] ;  /* 0x0000e000ff027b82 */ /* 0x000e220000000a00 */
[----:B------:R-:W-:Y:S02]  /*0190*/  LEA.HI R5, R6, R5, RZ, 0x1f ;  /* 0x0000000506057211 */ /* 0x000fe400078ff8ff */
[----:B------:R-:W-:-:S03]  /*01a0*/  FMUL R0, R0, 0.5 ;  /* 0x3f00000000007820 */ /* 0x000fc60000400000 */
[----:B------:R-:W-:Y:S01]  /*01b0*/  IMAD.IADD R5, R12, 0x1, -R5 ;  /* 0x000000010c057824 */ /* 0x000fe200078e0a05 */
[----:B------:R-:W1:Y:S02]  /*01c0*/  F2I.TRUNC.NTZ R7, R0 ;  /* 0x0000000000077305 */ /* 0x000e64000020f100 */
[C---:B-1----:R-:W-:Y:S01]  /*01d0*/  VIADD R8, R7.reuse, 0x2 ;  /* 0x0000000207087836 */ /* 0x042fe20000000000 */
[C---:B------:R-:W-:Y:S02]  /*01e0*/  IADD3 R4, PT, PT, R7.reuse, R4, RZ ;  /* 0x0000000407047210 */ /* 0x040fe40007ffe0ff */
[C---:B0-----:R-:W-:Y:S01]  /*01f0*/  IADD3 R13, P0, PT, R2.reuse, 0x1, RZ ;  /* 0x00000001020d7810 */ /* 0x041fe20007f1e0ff */
[----:B------:R-:W-:Y:S01]  /*0200*/  IMAD R8, R7, R8, R8 ;  /* 0x0000000807087224 */ /* 0x000fe200078e0208 */
[----:B------:R-:W-:Y:S01]  /*0210*/  IADD3 R14, P1, PT, R2, 0x3, RZ ;  /* 0x00000003020e7810 */ /* 0x000fe20007f3e0ff */
[----:B------:R-:W-:Y:S02]  /*0220*/  IMAD.MOV.U32 R7, RZ, RZ, 0x64 ;  /* 0x00000064ff077424 */ /* 0x000fe400078e00ff */
[----:B------:R-:W-:Y:S01]  /*0230*/  IMAD.X R15, RZ, RZ, R3, P0 ;  /* 0x000000ffff0f7224 */ /* 0x000fe200000e0603 */
[----:B------:R-:W-:Y:S01]  /*0240*/  LEA.HI R8, R8, R8, RZ, 0x1 ;  /* 0x0000000808087211 */ /* 0x000fe200078f08ff */
[----:B------:R-:W-:-:S02]  /*0250*/  IMAD R18, R4, R7, -0x64 ;  /* 0xffffff9c04127424 */ /* 0x000fc400078e0207 */
[----:B------:R-:W-:Y:S01]  /*0260*/  IMAD.X R16, RZ, RZ, R3, P1 ;  /* 0x000000ffff107224 */ /* 0x000fe200008e0603 */
[----:B------:R-:W-:Y:S02]  /*0270*/  LEA.HI R5, R8, R5, RZ, 0x1f ;  /* 0x0000000508057211 */ /* 0x000fe400078ff8ff */
[----:B------:R-:W-:-:S03]  /*0280*/  IADD3 R2, P0, PT, R18, R13, RZ ;  /* 0x0000000d12027210 */ /* 0x000fc60007f1e0ff */
[----:B------:R-:W-:Y:S01]  /*0290*/  IMAD R17, R5, 0x64, RZ ;  /* 0x0000006405117824 */ /* 0x000fe200078e02ff */
[----:B------:R-:W-:-:S04]  /*02a0*/  LEA.HI.X.SX32 R3, R18, R15, 0x1, P0 ;  /* 0x0000000f12037211 */ /* 0x000fc800000f0eff */
[C---:B------:R-:W-:Y:S01]  /*02b0*/  IADD3 R4, P1, PT, R17.reuse, R14, RZ ;  /* 0x0000000e11047210 */ /* 0x040fe20007f3e0ff */
[----:B------:R-:W2:Y:S03]  /*02c0*/  LDG.E.U8 R6, desc[UR6][R2.64] ;  /* 0x0000000602067981 */ /* 0x000ea6000c1e1100 */
[C---:B------:R-:W-:Y:S01]  /*02d0*/  LEA.HI.X.SX32 R5, R17.reuse, R16, 0x1, P1 ;  /* 0x0000001011057211 */ /* 0x040fe200008f0eff */
[----:B------:R-:W3:Y:S04]  /*02e0*/  LDG.E.U8 R0, desc[UR6][R2.64+-0x1] ;  /* 0xffffff0602007981 */ /* 0x000ee8000c1e1100 */
[----:B------:R-:W2:Y:S04]  /*02f0*/  LDG.E.U8 R9, desc[UR6][R4.64+-0x2] ;  /* 0xfffffe0604097981 */ /* 0x000ea8000c1e1100 */
[----:B------:R-:W3:Y:S04]  /*0300*/  LDG.E.U8 R7, desc[UR6][R4.64+-0x3] ;  /* 0xfffffd0604077981 */ /* 0x000ee8000c1e1100 */
[----:B------:R-:W4:Y:S04]  /*0310*/  LDG.E.U8 R8, desc[UR6][R2.64+0x1] ;  /* 0x0000010602087981 */ /* 0x000f28000c1e1100 */
[----:B------:R-:W4:Y:S04]  /*0320*/  LDG.E.U8 R11, desc[UR6][R4.64+-0x1] ;  /* 0xffffff06040b7981 */ /* 0x000f28000c1e1100 */
[----:B------:R-:W5:Y:S04]  /*0330*/  LDG.E.U8 R10, desc[UR6][R2.64+0x2] ;  /* 0x00000206020a7981 */ /* 0x000f68000c1e1100 */
[----:B------:R-:W5:Y:S01]  /*0340*/  LDG.E.U8 R19, desc[UR6][R4.64] ;  /* 0x0000000604137981 */ /* 0x000f62000c1e1100 */
[----:B------:R-:W-:Y:S01]  /*0350*/  IADD3 R18, PT, PT, R18, 0x4, RZ ;  /* 0x0000000412127810 */ /* 0x000fe20007ffe0ff */
[----:B------:R-:W-:Y:S01]  /*0360*/  VIADD R17, R17, 0x4 ;  /* 0x0000000411117836 */ /* 0x000fe20000000000 */
[----:B------:R-:W-:Y:S01]  /*0370*/  UMOV UR4, 0x4 ;  /* 0x0000000400047882 */ /* 0x000fe20000000000 */
[----:B--2---:R-:W-:-:S02]  /*0380*/  ISETP.NE.AND P1, PT, R6, R9, PT ;  /* 0x000000090600720c */ /* 0x004fc40003f25270 */
[----:B---3--:R-:W-:Y:S02]  /*0390*/  ISETP.NE.AND P0, PT, R0, R7, PT ;  /* 0x000000070000720c */ /* 0x008fe40003f05270 */
[----:B------:R-:W-:Y:S01]  /*03a0*/  SEL R0, RZ, 0x1, !P1 ;  /* 0x00000001ff007807 */ /* 0x000fe20004800000 */
[----:B------:R-:W-:Y:S01]  /*03b0*/  IMAD.MOV.U32 R6, RZ, RZ, 0x2 ;  /* 0x00000002ff067424 */ /* 0x000fe200078e00ff */
[----:B----4-:R-:W-:-:S07]  /*03c0*/  ISETP.NE.AND P2, PT, R8, R11, PT ;  /* 0x0000000b0800720c */ /* 0x010fce0003f45270 */
[----:B------:R-:W-:Y:S02]  /*03d0*/  @!P1 IADD3 R6, PT, PT, RZ, 0x1, RZ ;  /* 0x00000001ff069810 */ /* 0x000fe40007ffe0ff */
[----:B------:R-:W-:Y:S01]  /*03e0*/  @!P0 IMAD.MOV R6, RZ, RZ, R0 ;  /* 0x000000ffff068224 */ /* 0x000fe200078e0200 */
[----:B-----5:R-:W-:-:S03]  /*03f0*/  ISETP.NE.AND P0, PT, R10, R19, PT ;  /* 0x000000130a00720c */ /* 0x020fc60003f05270 */
[----:B------:R-:W-:Y:S02]  /*0400*/  VIADD R7, R6, 0x1 ;  /* 0x0000000106077836 */ /* 0x000fe40000000000 */
[----:B------:R-:W-:-:S04]  /*0410*/  @!P2 IMAD.MOV R7, RZ, RZ, R6 ;  /* 0x000000ffff07a224 */ /* 0x000fc800078e0206 */
[----:B------:R-:W-:-:S04]  /*0420*/  VIADD R0, R7, 0x1 ;  /* 0x0000000107007836 */ /* 0x000fc80000000000 */
[----:B------:R-:W-:-:S07]  /*0430*/  @!P0 IMAD.MOV R0, RZ, RZ, R7 ;  /* 0x000000ffff008224 */ /* 0x000fce00078e0207 */
.L_x_2:
[C---:B------:R-:W-:Y:S02]  /*0440*/  IADD3 R28, P0, PT, R18.reuse, R13, RZ ;  /* 0x0000000d121c7210 */ /* 0x040fe40007f1e0ff */
[C---:B------:R-:W-:Y:S02]  /*0450*/  IADD3 R6, P1, PT, R17.reuse, R14, RZ ;  /* 0x0000000e11067210 */ /* 0x040fe40007f3e0ff */
[----:B------:R-:W-:Y:S02]  /*0460*/  LEA.HI.X.SX32 R29, R18, R15, 0x1, P0 ;  /* 0x0000000f121d7211 */ /* 0x000fe400000f0eff */
[----:B------:R-:W-:-:S03]  /*0470*/  LEA.HI.X.SX32 R7, R17, R16, 0x1, P1 ;  /* 0x0000001011077211 */ /* 0x000fc600008f0eff */
[----:B------:R-:W2:Y:S04]  /*0480*/  LDG.E.U8 R2, desc[UR6][R28.64+-0x1] ;  /* 0xffffff061c027981 */ /* 0x000ea8000c1e1100 */
[----:B------:R-:W2:Y:S04]  /*0490*/  LDG.E.U8 R3, desc[UR6][R6.64+-0x3] ;  /* 0xfffffd0606037981 */ /* 0x000ea8000c1e1100 */
[----:B------:R-:W3:Y:S04]  /*04a0*/  LDG.E.U8 R4, desc[UR6][R28.64] ;  /* 0x000000061c047981 */ /* 0x000ee8000c1e1100 */
[----:B------:R-:W3:Y:S01]  /*04b0*/  LDG.E.U8 R5, desc[UR6][R6.64+-0x2] ;  /* 0xfffffe0606057981 */ /* 0x000ee2000c1e1100 */
[----:B------:R-:W-:-:S02]  /*04c0*/  VIADD R24, R18, 0x4 ;  /* 0x0000000412187836 */ /* 0x000fc40000000000 */
[----:B------:R-:W-:Y:S01]  /*04d0*/  VIADD R11, R17, 0x4 ;  /* 0x00000004110b7836 */ /* 0x000fe20000000000 */
[----:B------:R-:W4:Y:S04]  /*04e0*/  LDG.E.U8 R20, desc[UR6][R28.64+0x1] ;  /* 0x000001061c147981 */ /* 0x000f28000c1e1100 */
[----:B------:R-:W4:Y:S01]  /*04f0*/  LDG.E.U8 R19, desc[UR6][R6.64+-0x1] ;  /* 0xffffff0606137981 */ /* 0x000f22000c1e1100 */
[C---:B------:R-:W-:Y:S02]  /*0500*/  IADD3 R8, P0, PT, R24.reuse, R13, RZ ;  /* 0x0000000d18087210 */ /* 0x040fe40007f1e0ff */
[----:B------:R-:W-:Y:S01]  /*0510*/  IADD3 R10, P1, PT, R11, R14, RZ ;  /* 0x0000000e0b0a7210 */ /* 0x000fe20007f3e0ff */
[----:B------:R-:W5:Y:S01]  /*0520*/  LDG.E.U8 R21, desc[UR6][R28.64+0x2] ;  /* 0x000002061c157981 */ /* 0x000f62000c1e1100 */
[----:B------:R-:W-:-:S03]  /*0530*/  LEA.HI.X.SX32 R9, R24, R15, 0x1, P0 ;  /* 0x0000000f18097211 */ /* 0x000fc600000f0eff */
[----:B------:R0:W5:Y:S01]  /*0540*/  LDG.E.U8 R22, desc[UR6][R6.64] ;  /* 0x0000000606167981 */ /* 0x000162000c1e1100 */
[----:B------:R-:W-:-:S03]  /*0550*/  LEA.HI.X.SX32 R11, R11, R16, 0x1, P1 ;  /* 0x000000100b0b7211 */ /* 0x000fc600008f0eff */
[----:B------:R-:W5:Y:S04]  /*0560*/  LDG.E.U8 R23, desc[UR6][R8.64+-0x1] ;  /* 0xffffff0608177981 */ /* 0x000f68000c1e1100 */
[----:B------:R-:W5:Y:S04]  /*0570*/  LDG.E.U8 R24, desc[UR6][R10.64+-0x3] ;  /* 0xfffffd060a187981 */ /* 0x000f68000c1e1100 */
[----:B------:R-:W5:Y:S04]  /*0580*/  LDG.E.U8 R25, desc[UR6][R8.64] ;  /* 0x0000000608197981 */ /* 0x000f68000c1e1100 */
[----:B------:R-:W5:Y:S04]  /*0590*/  LDG.E.U8 R26, desc[UR6][R10.64+-0x2] ;  /* 0xfffffe060a1a7981 */ /* 0x000f68000c1e1100 */
[----:B------:R-:W5:Y:S04]  /*05a0*/  LDG.E.U8 R27, desc[UR6][R8.64+0x1] ;  /* 0x00000106081b7981 */ /* 0x000f68000c1e1100 */
[----:B------:R-:W5:Y:S04]  /*05b0*/  LDG.E.U8 R28, desc[UR6][R10.64+-0x1] ;  /* 0xffffff060a1c7981 */ /* 0x000f68000c1e1100 */
[----:B------:R-:W5:Y:S04]  /*05c0*/  LDG.E.U8 R6, desc[UR6][R8.64+0x2] ;  /* 0x0000020608067981 */ /* 0x000f68000c1e1100 */
[----:B------:R1:W5:Y:S01]  /*05d0*/  LDG.E.U8 R29, desc[UR6][R10.64] ;  /* 0x000000060a1d7981 */ /* 0x000362000c1e1100 */
[----:B0-----:R-:W-:Y:S01]  /*05e0*/  IADD3 R7, PT, PT, R0, 0x1, RZ ;  /* 0x0000000100077810 */ /* 0x001fe20007ffe0ff */
[----:B-1----:R-:W-:-:S05]  /*05f0*/  VIADD R11, R17, 0xc ;  /* 0x0000000c110b7836 */ /* 0x002fca0000000000 */
[----:B------:R-:W-:-:S04]  /*0600*/  IADD3 R10, P3, PT, R11, R14, RZ ;  /* 0x0000000e0b0a7210 */ /* 0x000fc80007f7e0ff */
[----:B------:R-:W-:Y:S02]  /*0610*/  LEA.HI.X.SX32 R11, R11, R16, 0x1, P3 ;  /* 0x000000100b0b7211 */ /* 0x000fe400018f0eff */
[----:B--2---:R-:W-:Y:S01]  /*0620*/  ISETP.NE.AND P0, PT, R2, R3, PT ;  /* 0x000000030200720c */ /* 0x004fe20003f05270 */
[----:B------:R-:W-:Y:S01]  /*0630*/  VIADD R3, R18, 0x8 ;  /* 0x0000000812037836 */ /* 0x000fe20000000000 */
[----:B---3--:R-:W-:Y:S01]  /*0640*/  ISETP.NE.AND P1, PT, R4, R5, PT ;  /* 0x000000050400720c */ /* 0x008fe20003f25270 */
[----:B------:R-:W-:-:S10]  /*0650*/  VIADD R5, R17, 0x8 ;  /* 0x0000000811057836 */ /* 0x000fd40000000000 */
[----:B------:R-:W-:Y:S01]  /*0660*/  @!P0 IMAD.MOV R7, RZ, RZ, R0 ;  /* 0x000000ffff078224 */ /* 0x000fe200078e0200 */
[----:B------:R-:W-:Y:S02]  /*0670*/  IADD3 R2, P0, PT, R3, R13, RZ ;  /* 0x0000000d03027210 */ /* 0x000fe40007f1e0ff */
[----:B------:R-:W-:Y:S01]  /*0680*/  IADD3 R4, P2, PT, R5, R14, RZ ;  /* 0x0000000e05047210 */ /* 0x000fe20007f5e0ff */
[----:B------:R-:W-:Y:S01]  /*0690*/  VIADD R9, R7, 0x1 ;  /* 0x0000000107097836 */ /* 0x000fe20000000000 */
[----:B------:R-:W-:Y:S02]  /*06a0*/  LEA.HI.X.SX32 R3, R3, R15, 0x1, P0 ;  /* 0x0000000f03037211 */ /* 0x000fe400000f0eff */
[----:B------:R-:W-:Y:S02]  /*06b0*/  LEA.HI.X.SX32 R5, R5, R16, 0x1, P2 ;  /* 0x0000001005057211 */ /* 0x000fe400010f0eff */
[----:B------:R-:W-:Y:S02]  /*06c0*/  @!P1 IADD3 R9, PT, PT, R7, RZ, RZ ;  /* 0x000000ff07099210 */ /* 0x000fe40007ffe0ff */
[----:B----4-:R-:W-:Y:S01]  /*06d0*/  ISETP.NE.AND P0, PT, R20, R19, PT ;  /* 0x000000131400720c */ /* 0x010fe20003f05270 */
[----:B------:R-:W2:Y:S04]  /*06e0*/  LDG.E.U8 R7, desc[UR6][R2.64+-0x1] ;  /* 0xffffff0602077981 */ /* 0x000ea8000c1e1100 */
[----:B------:R-:W2:Y:S01]  /*06f0*/  LDG.E.U8 R0, desc[UR6][R4.64+-0x3] ;  /* 0xfffffd0604007981 */ /* 0x000ea2000c1e1100 */
[----:B-----5:R-:W-:Y:S01]  /*0700*/  ISETP.NE.AND P2, PT, R21, R22, PT ;  /* 0x000000161500720c */ /* 0x020fe20003f45270 */
[----:B------:R-:W-:-:S02]  /*0710*/  VIADD R8, R9, 0x1 ;  /* 0x0000000109087836 */ /* 0x000fc40000000000 */
[----:B------:R-:W3:Y:S04]  /*0720*/  LDG.E.U8 R19, desc[UR6][R2.64] ;  /* 0x0000000602137981 */ /* 0x000ee8000c1e1100 */
[----:B------:R-:W3:Y:S01]  /*0730*/  LDG.E.U8 R20, desc[UR6][R4.64+-0x2] ;  /* 0xfffffe0604147981 */ /* 0x000ee2000c1e1100 */
[----:B------:R-:W-:Y:S01]  /*0740*/  @!P0 IMAD.MOV R8, RZ, RZ, R9 ;  /* 0x000000ffff088224 */ /* 0x000fe200078e0209 */
[----:B------:R-:W-:Y:S02]  /*0750*/  ISETP.NE.AND P1, PT, R23, R24, PT ;  /* 0x000000181700720c */ /* 0x000fe40003f25270 */
[----:B------:R-:W4:Y:S01]  /*0760*/  LDG.E.U8 R22, desc[UR6][R2.64+0x1] ;  /* 0x0000010602167981 */ /* 0x000f22000c1e1100 */
[----:B------:R-:W-:Y:S01]  /*0770*/  IADD3 R9, PT, PT, R18, 0xc, RZ ;  /* 0x0000000c12097810 */ /* 0x000fe20007ffe0ff */
[----:B------:R-:W-:-:S02]  /*0780*/  VIADD R21, R8, 0x1 ;  /* 0x0000000108157836 */ /* 0x000fc40000000000 */
[----:B------:R-:W4:Y:S01]  /*0790*/  LDG.E.U8 R24, desc[UR6][R4.64+-0x1] ;  /* 0xffffff0604187981 */ /* 0x000f22000c1e1100 */
[----:B------:R-:W-:Y:S01]  /*07a0*/  @!P2 IMAD.MOV R21, RZ, RZ, R8 ;  /* 0x000000ffff15a224 */ /* 0x000fe200078e0208 */
[C---:B------:R-:W-:Y:S02]  /*07b0*/  IADD3 R8, P2, PT, R9.reuse, R13, RZ ;  /* 0x0000000d09087210 */ /* 0x040fe40007f5e0ff */
[----:B------:R0:W5:Y:S02]  /*07c0*/  LDG.E.U8 R23, desc[UR6][R2.64+0x2] ;  /* 0x0000020602177981 */ /* 0x000164000c1e1100 */
[----:B------:R-:W-:Y:S02]  /*07d0*/  LEA.HI.X.SX32 R9, R9, R15, 0x1, P2 ;  /* 0x0000000f09097211 */ /* 0x000fe400010f0eff */
[----:B------:R-:W5:Y:S01]  /*07e0*/  LDG.E.U8 R4, desc[UR6][R4.64] ;  /* 0x0000000604047981 */ /* 0x000f62000c1e1100 */
[----:B------:R-:W-:-:S03]  /*07f0*/  ISETP.NE.AND P0, PT, R25, R26, PT ;  /* 0x0000001a1900720c */ /* 0x000fc60003f05270 */
[----:B------:R-:W5:Y:S01]  /*0800*/  LDG.E.U8 R26, desc[UR6][R10.64+-0x3] ;  /* 0xfffffd060a1a7981 */ /* 0x000f62000c1e1100 */
[----:B------:R-:W-:-:S03]  /*0810*/  VIADD R25, R21, 0x1 ;  /* 0x0000000115197836 */ /* 0x000fc60000000000 */
[----:B------:R-:W5:Y:S01]  /*0820*/  LDG.E.U8 R5, desc[UR6][R8.64+-0x1] ;  /* 0xffffff0608057981 */ /* 0x000f62000c1e1100 */
[----:B------:R-:W-:Y:S01]  /*0830*/  @!P1 IMAD.MOV R25, RZ, RZ, R21 ;  /* 0x000000ffff199224 */ /* 0x000fe200078e0215 */
[----:B------:R-:W-:Y:S02]  /*0840*/  ISETP.NE.AND P1, PT, R27, R28, PT ;  /* 0x0000001c1b00720c */ /* 0x000fe40003f25270 */
[----:B------:R-:W5:Y:S04]  /*0850*/  LDG.E.U8 R21, desc[UR6][R8.64] ;  /* 0x0000000608157981 */ /* 0x000f68000c1e1100 */
[----:B------:R-:W5:Y:S01]  /*0860*/  LDG.E.U8 R28, desc[UR6][R10.64+-0x2] ;  /* 0xfffffe060a1c7981 */ /* 0x000f62000c1e1100 */
[C---:B0-----:R-:W-:Y:S01]  /*0870*/  VIADD R3, R25.reuse, 0x1 ;  /* 0x0000000119037836 */ /* 0x041fe20000000000 */
[----:B------:R-:W-:-:S02]  /*0880*/  @!P0 IADD3 R3, PT, PT, R25, RZ, RZ ;  /* 0x000000ff19038210 */ /* 0x000fc40007ffe0ff */
[----:B------:R-:W5:Y:S04]  /*0890*/  LDG.E.U8 R27, desc[UR6][R8.64+0x1] ;  /* 0x00000106081b7981 */ /* 0x000f68000c1e1100 */
[----:B------:R-:W5:Y:S01]  /*08a0*/  LDG.E.U8 R25, desc[UR6][R10.64+-0x1] ;  /* 0xffffff060a197981 */ /* 0x000f62000c1e1100 */
[----:B------:R-:W-:-:S03]  /*08b0*/  ISETP.NE.AND P0, PT, R6, R29, PT ;  /* 0x0000001d0600720c */ /* 0x000fc60003f05270 */
[----:B------:R0:W5:Y:S04]  /*08c0*/  LDG.E.U8 R29, desc[UR6][R8.64+0x2] ;  /* 0x00000206081d7981 */ /* 0x000168000c1e1100 */
[----:B------:R-:W5:Y:S01]  /*08d0*/  LDG.E.U8 R10, desc[UR6][R10.64] ;  /* 0x000000060a0a7981 */ /* 0x000f62000c1e1100 */
[----:B------:R-:W-:Y:S02]  /*08e0*/  VIADD R2, R3, 0x1 ;  /* 0x0000000103027836 */ /* 0x000fe40000000000 */
[----:B------:R-:W-:Y:S02]  /*08f0*/  @!P1 IMAD.MOV R2, RZ, RZ, R3 ;  /* 0x000000ffff029224 */ /* 0x000fe400078e0203 */
[----:B0-----:R-:W-:Y:S01]  /*0900*/  VIADD R9, R17, 0x14 ;  /* 0x0000001411097836 */ /* 0x001fe20000000000 */
[----:B--2---:R-:W-:Y:S01]  /*0910*/  ISETP.NE.AND P2, PT, R7, R0, PT ;  /* 0x000000000700720c */ /* 0x004fe20003f45270 */
[----:B------:R-:W-:-:S02]  /*0920*/  VIADD R7, R17, 0x10 ;  /* 0x0000001011077836 */ /* 0x000fc40000000000 */
[----:B------:R-:W-:Y:S01]  /*0930*/  VIADD R0, R2, 0x1 ;  /* 0x0000000102007836 */ /* 0x000fe20000000000 */
[----:B---3--:R-:W-:Y:S02]  /*0940*/  ISETP.NE.AND P1, PT, R19, R20, PT ;  /* 0x000000141300720c */ /* 0x008fe40003f25270 */
[----:B------:R-:W-:Y:S01]  /*0950*/  IADD3 R20, PT, PT, R18, 0x10, RZ ;  /* 0x0000001012147810 */ /* 0x000fe20007ffe0ff */
[----:B------:R-:W-:Y:S01]  /*0960*/  @!P0 IMAD.MOV R0, RZ, RZ, R2 ;  /* 0x000000ffff008224 */ /* 0x000fe200078e0202 */
[C---:B------:R-:W-:Y:S02]  /*0970*/  IADD3 R6, P3, PT, R7.reuse, R14, RZ ;  /* 0x0000000e07067210 */ /* 0x040fe40007f7e0ff */
[----:B------:R-:W-:Y:S01]  /*0980*/  IADD3 R2, P0, PT, R20, R13, RZ ;  /* 0x0000000d14027210 */ /* 0x000fe20007f1e0ff */
[----:B------:R-:W-:Y:S01]  /*0990*/  VIADD R19, R0, 0x1 ;  /* 0x0000000100137836 */ /* 0x000fe20000000000 */
[----:B------:R-:W-:Y:S01]  /*09a0*/  LEA.HI.X.SX32 R7, R7, R16, 0x1, P3 ;  /* 0x0000001007077211 */ /* 0x000fe200018f0eff */
[----:B------:R-:W-:Y:S01]  /*09b0*/  @!P2 IMAD.MOV R19, RZ, RZ, R0 ;  /* 0x000000ffff13a224 */ /* 0x000fe200078e0200 */
[----:B------:R-:W-:-:S02]  /*09c0*/  LEA.HI.X.SX32 R3, R20, R15, 0x1, P0 ;  /* 0x0000000f14037211 */ /* 0x000fc400000f0eff */
[----:B----4-:R-:W-:Y:S01]  /*09d0*/  ISETP.NE.AND P2, PT, R22, R24, PT ;  /* 0x000000181600720c */ /* 0x010fe20003f45270 */
[----:B------:R-:W2:Y:S01]  /*09e0*/  LDG.E.U8 R0, desc[UR6][R6.64+-0x3] ;  /* 0xfffffd0606007981 */ /* 0x000ea2000c1e1100 */
[----:B------:R-:W-:-:S03]  /*09f0*/  VIADD R8, R19, 0x1 ;  /* 0x0000000113087836 */ /* 0x000fc60000000000 */
[----:B------:R-:W2:Y:S01]  /*0a00*/  LDG.E.U8 R11, desc[UR6][R2.64+-0x1] ;  /* 0xffffff06020b7981 */ /* 0x000ea2000c1e1100 */
[----:B-----5:R-:W-:Y:S02]  /*0a10*/  ISETP.NE.AND P0, PT, R23, R4, PT ;  /* 0x000000041700720c */ /* 0x020fe40003f05270 */
[----:B------:R-:W-:Y:S01]  /*0a20*/  @!P1 IADD3 R8, PT, PT, R19, RZ, RZ ;  /* 0x000000ff13089210 */ /* 0x000fe20007ffe0ff */
[----:B------:R-:W3:Y:S04]  /*0a30*/  LDG.E.U8 R20, desc[UR6][R6.64+-0x2] ;  /* 0xfffffe0606147981 */ /* 0x000ee8000c1e1100 */
[----:B------:R-:W-:Y:S01]  /*0a40*/  VIADD R4, R8, 0x1 ;  /* 0x0000000108047836 */ /* 0x000fe20000000000 */
[----:B------:R-:W3:Y:S01]  /*0a50*/  LDG.E.U8 R19, desc[UR6][R2.64] ;  /* 0x0000000602137981 */ /* 0x000ee2000c1e1100 */
[----:B------:R-:W-:Y:S01]  /*0a60*/  @!P2 IMAD.MOV R4, RZ, RZ, R8 ;  /* 0x000000ffff04a224 */ /* 0x000fe200078e0208 */
[----:B------:R-:W-:-:S02]  /*0a70*/  ISETP.NE.AND P1, PT, R5, R26, PT ;  /* 0x0000001a0500720c */ /* 0x000fc40003f25270 */
[----:B------:R-:W-:Y:S01]  /*0a80*/  IADD3 R5, PT, PT, R18, 0x14, RZ ;  /* 0x0000001412057810 */ /* 0x000fe20007ffe0ff */
[----:B------:R-:W4:Y:S01]  /*0a90*/  LDG.E.U8 R23, desc[UR6][R2.64+0x1] ;  /* 0x0000010602177981 */ /* 0x000f22000c1e1100 */
[----:B------:R-:W-:Y:S01]  /*0aa0*/  VIADD R22, R4, 0x1 ;  /* 0x0000000104167836 */ /* 0x000fe20000000000 */
[----:B------:R-:W-:Y:S01]  /*0ab0*/  IADD3 R8, P3, PT, R9, R14, RZ ;  /* 0x0000000e09087210 */ /* 0x000fe20007f7e0ff */
[----:B------:R-:W-:Y:S01]  /*0ac0*/  @!P0 IMAD.MOV R22, RZ, RZ, R4 ;  /* 0x000000ffff168224 */ /* 0x000fe200078e0204 */
[----:B------:R-:W4:Y:S01]  /*0ad0*/  LDG.E.U8 R26, desc[UR6][R6.64+-0x1] ;  /* 0xffffff06061a7981 */ /* 0x000f22000c1e1100 */
[----:B------:R-:W-:Y:S02]  /*0ae0*/  IADD3 R4, P2, PT, R5, R13, RZ ;  /* 0x0000000d05047210 */ /* 0x000fe40007f5e0ff */
[----:B------:R-:W-:Y:S01]  /*0af0*/  ISETP.NE.AND P0, PT, R21, R28, PT ;  /* 0x0000001c1500720c */ /* 0x000fe20003f05270 */
[----:B------:R-:W5:Y:S01]  /*0b00*/  LDG.E.U8 R24, desc[UR6][R2.64+0x2] ;  /* 0x0000020602187981 */ /* 0x000f62000c1e1100 */
[----:B------:R-:W-:-:S02]  /*0b10*/  LEA.HI.X.SX32 R5, R5, R15, 0x1, P2 ;  /* 0x0000000f05057211 */ /* 0x000fc400010f0eff */
[----:B------:R-:W-:Y:S01]  /*0b20*/  LEA.HI.X.SX32 R9, R9, R16, 0x1, P3 ;  /* 0x0000001009097211 */ /* 0x000fe200018f0eff */
[----:B------:R-:W5:Y:S01]  /*0b30*/  LDG.E.U8 R7, desc[UR6][R6.64] ;  /* 0x0000000606077981 */ /* 0x000f62000c1e1100 */
[----:B------:R-:W-:Y:S02]  /*0b40*/  VIADD R21, R22, 0x1 ;  /* 0x0000000116157836 */ /* 0x000fe40000000000 */
[----:B------:R-:W-:Y:S01]  /*0b50*/  @!P1 IMAD.MOV R21, RZ, RZ, R22 ;  /* 0x000000ffff159224 */ /* 0x000fe200078e0216 */
[----:B------:R-:W5:Y:S01]  /*0b60*/  LDG.E.U8 R2, desc[UR6][R4.64+-0x1] ;  /* 0xffffff0604027981 */ /* 0x000f62000c1e1100 */
[----:B------:R-:W-:-:S03]  /*0b70*/  ISETP.NE.AND P1, PT, R27, R25, PT ;  /* 0x000000191b00720c */ /* 0x000fc60003f25270 */
[----:B------:R-:W5:Y:S01]  /*0b80*/  LDG.E.U8 R3, desc[UR6][R8.64+-0x3] ;  /* 0xfffffd0608037981 */ /* 0x000f62000c1e1100 */
[C---:B------:R-:W-:Y:S01]  /*0b90*/  VIADD R22, R21.reuse, 0x1 ;  /* 0x0000000115167836 */ /* 0x040fe20000000000 */
[----:B------:R-:W-:Y:S02]  /*0ba0*/  @!P0 IADD3 R22, PT, PT, R21, RZ, RZ ;  /* 0x000000ff15168210 */ /* 0x000fe40007ffe0ff */
[----:B------:R-:W5:Y:S04]  /*0bb0*/  LDG.E.U8 R6, desc[UR6][R4.64] ;  /* 0x0000000604067981 */ /* 0x000f68000c1e1100 */
[----:B------:R-:W5:Y:S01]  /*0bc0*/  LDG.E.U8 R21, desc[UR6][R8.64+-0x2] ;  /* 0xfffffe0608157981 */ /* 0x000f62000c1e1100 */
[----:B------:R-:W-:Y:S01]  /*0bd0*/  ISETP.NE.AND P0, PT, R29, R10, PT ;  /* 0x0000000a1d00720c */ /* 0x000fe20003f05270 */
[----:B------:R-:W-:-:S02]  /*0be0*/  VIADD R10, R22, 0x1 ;  /* 0x00000001160a7836 */ /* 0x000fc40000000000 */
[----:B------:R-:W-:Y:S01]  /*0bf0*/  @!P1 IMAD.MOV R10, RZ, RZ, R22 ;  /* 0x000000ffff0a9224 */ /* 0x000fe200078e0216 */
[----:B------:R-:W5:Y:S04]  /*0c00*/  LDG.E.U8 R25, desc[UR6][R8.64+-0x1] ;  /* 0xffffff0608197981 */ /* 0x000f68000c1e1100 */
[----:B------:R-:W5:Y:S04]  /*0c10*/  LDG.E.U8 R22, desc[UR6][R4.64+0x1] ;  /* 0x0000010604167981 */ /* 0x000f68000c1e1100 */
[----:B------:R0:W5:Y:S04]  /*0c20*/  LDG.E.U8 R27, desc[UR6][R4.64+0x2] ;  /* 0x00000206041b7981 */ /* 0x000168000c1e1100 */
[----:B------:R-:W5:Y:S01]  /*0c30*/  LDG.E.U8 R28, desc[UR6][R8.64] ;  /* 0x00000006081c7981 */ /* 0x000f62000c1e1100 */
[----:B------:R-:W-:-:S04]  /*0c40*/  UIADD3 UR4, UPT, UPT, UR4, 0x18, URZ ;  /* 0x0000001804047890 */ /* 0x000fc8000fffe0ff */
[----:B------:R-:W-:Y:S01]  /*0c50*/  UISETP.NE.AND UP0, UPT, UR4, 0x64, UPT ;  /* 0x000000640400788c */ /* 0x000fe2000bf05270 */
[----:B------:R-:W-:Y:S01]  /*0c60*/  IADD3 R18, PT, PT, R18, 0x18, RZ ;  /* 0x0000001812127810 */ /* 0x000fe20007ffe0ff */
[----:B------:R-:W-:Y:S01]  /*0c70*/  VIADD R17, R17, 0x18 ;  /* 0x0000001811117836 */ /* 0x000fe20000000000 */
[----:B--2---:R-:W-:Y:S01]  /*0c80*/  ISETP.NE.AND P1, PT, R11, R0, PT ;  /* 0x000000000b00720c */ /* 0x004fe20003f25270 */
[----:B------:R-:W-:Y:S02]  /*0c90*/  VIADD R0, R10, 0x1 ;  /* 0x000000010a007836 */ /* 0x000fe40000000000 */
[----:B------:R-:W-:Y:S01]  /*0ca0*/  @!P0 IMAD.MOV R0, RZ, RZ, R10 ;  /* 0x000000ffff008224 */ /* 0x000fe200078e020a */
[----:B---3--:R-:W-:-:S04]  /*0cb0*/  ISETP.NE.AND P0, PT, R19, R20, PT ;  /* 0x000000141300720c */ /* 0x008fc80003f05270 */
[----:B------:R-:W-:-:S05]  /*0cc0*/  IADD3 R10, PT, PT, R0, 0x1, RZ ;  /* 0x00000001000a7810 */ /* 0x000fca0007ffe0ff */
[----:B------:R-:W-:Y:S01]  /*0cd0*/  @!P1 IMAD.MOV R10, RZ, RZ, R0 ;  /* 0x000000ffff0a9224 */ /* 0x000fe200078e0200 */
[----:B----4-:R-:W-:-:S03]  /*0ce0*/  ISETP.NE.AND P1, PT, R23, R26, PT ;  /* 0x0000001a1700720c */ /* 0x010fc60003f25270 */
[----:B------:R-:W-:Y:S02]  /*0cf0*/  VIADD R0, R10, 0x1 ;  /* 0x000000010a007836 */ /* 0x000fe40000000000 */
[----:B------:R-:W-:Y:S01]  /*0d00*/  @!P0 IMAD.MOV R0, RZ, RZ, R10 ;  /* 0x000000ffff008224 */ /* 0x000fe200078e020a */
[----:B-----5:R-:W-:-:S03]  /*0d10*/  ISETP.NE.AND P2, PT, R24, R7, PT ;  /* 0x000000071800720c */ /* 0x020fc60003f45270 */
[----:B0-----:R-:W-:-:S04]  /*0d20*/  VIADD R4, R0, 0x1 ;  /* 0x0000000100047836 */ /* 0x001fc80000000000 */
[----:B------:R-:W-:Y:S02]  /*0d30*/  @!P1 IADD3 R4, PT, PT, R0, RZ, RZ ;  /* 0x000000ff00049210 */ /* 0x000fe40007ffe0ff */
[----:B------:R-:W-:-:S03]  /*0d40*/  ISETP.NE.AND P0, PT, R2, R3, PT ;  /* 0x000000030200720c */ /* 0x000fc60003f05270 */
[----:B------:R-:W-:Y:S02]  /*0d50*/  VIADD R2, R4, 0x1 ;  /* 0x0000000104027836 */ /* 0x000fe40000000000 */
[----:B------:R-:W-:Y:S01]  /*0d60*/  @!P2 IMAD.MOV R2, RZ, RZ, R4 ;  /* 0x000000ffff02a224 */ /* 0x000fe200078e0204 */
[----:B------:R-:W-:-:S03]  /*0d70*/  ISETP.NE.AND P1, PT, R6, R21, PT ;  /* 0x000000150600720c */ /* 0x000fc60003f25270 */
[----:B------:R-:W-:-:S04]  /*0d80*/  VIADD R0, R2, 0x1 ;  /* 0x0000000102007836 */ /* 0x000fc80000000000 */
[----:B------:R-:W-:Y:S01]  /*0d90*/  @!P0 IMAD.MOV R0, RZ, RZ, R2 ;  /* 0x000000ffff008224 */ /* 0x000fe200078e0202 */
[----:B------:R-:W-:-:S04]  /*0da0*/  ISETP.NE.AND P0, PT, R22, R25, PT ;  /* 0x000000191600720c */ /* 0x000fc80003f05270 */
[----:B------:R-:W-:Y:S01]  /*0db0*/  IADD3 R2, PT, PT, R0, 0x1, RZ ;  /* 0x0000000100027810 */ /* 0x000fe20007ffe0ff */
[----:B------:R-:W-:Y:S01]  /*0dc0*/  @!P1 IMAD.MOV R2, RZ, RZ, R0 ;  /* 0x000000ffff029224 */ /* 0x000fe200078e0200 */
[----:B------:R-:W-:-:S03]  /*0dd0*/  ISETP.NE.AND P1, PT, R27, R28, PT ;  /* 0x0000001c1b00720c */ /* 0x000fc60003f25270 */
[----:B------:R-:W-:-:S04]  /*0de0*/  VIADD R3, R2, 0x1 ;  /* 0x0000000102037836 */ /* 0x000fc80000000000 */
[----:B------:R-:W-:-:S04]  /*0df0*/  @!P0 IMAD.MOV R3, RZ, RZ, R2 ;  /* 0x000000ffff038224 */ /* 0x000fc800078e0202 */
[----:B------:R-:W-:Y:S02]  /*0e00*/  VIADD R0, R3, 0x1 ;  /* 0x0000000103007836 */ /* 0x000fe40000000000 */
[----:B------:R-:W-:Y:S01]  /*0e10*/  @!P1 IMAD.MOV R0, RZ, RZ, R3 ;  /* 0x000000ffff009224 */ /* 0x000fe200078e0203 */
[----:B------:R-:W-:Y:S06]  /*0e20*/  BRA.U UP0, `(.L_x_2) ;  /* 0xfffffff500847547 */ /* 0x000fec000b83ffff */
[----:B------:R-:W0:Y:S01]  /*0e30*/  LDC.64 R2, c[0x0][0x388] ;  /* 0x0000e200ff027b82 */ /* 0x000e220000000a00 */
[----:B------:R-:W-:Y:S01]  /*0e40*/  I2FP.F32.U32 R5, R0 ;  /* 0x0000000000057245 */ /* 0x000fe20000201000 */
[----:B0-----:R-:W-:-:S05]  /*0e50*/  IMAD.WIDE.U32 R12, R12, 0x4, R2 ;  /* 0x000000040c0c7825 */ /* 0x001fca00078e0002 */
[----:B------:R-:W-:Y:S01]  /*0e60*/  STG.E desc[UR6][R12.64], R5 ;  /* 0x000000050c007986 */ /* 0x000fe2000c101906 */
[----:B------:R-:W-:Y:S05]  /*0e70*/  EXIT ;  /* 0x000000000000794d */ /* 0x000fea0003800000 */
        .weak           $__internal_0_$__cuda_sm20_sqrt_rn_f32_slowpath
        .type           $__internal_0_$__cuda_sm20_sqrt_rn_f32_slowpath,@function
        .size           $__internal_0_$__cuda_sm20_sqrt_rn_f32_slowpath,(.L_x_5 - $__internal_0_$__cuda_sm20_sqrt_rn_f32_slowpath)
$__internal_0_$__cuda_sm20_sqrt_rn_f32_slowpath:
[----:B------:R-:W-:-:S13]  /*0e80*/  LOP3.LUT P0, RZ, R0, 0x7fffffff, RZ, 0xc0, !PT ;  /* 0x7fffffff00ff7812 */ /* 0x000fda000780c0ff */
[----:B------:R-:W-:Y:S01]  /*0e90*/  @!P0 IMAD.MOV.U32 R2, RZ, RZ, R0 ;  /* 0x000000ffff028224 */ /* 0x000fe200078e0000 */
[----:B------:R-:W-:Y:S06]  /*0ea0*/  @!P0 BRA `(.L_x_3) ;  /* 0x0000000000448947 */ /* 0x000fec0003800000 */
[----:B------:R-:W-:-:S13]  /*0eb0*/  FSETP.GEU.FTZ.AND P0, PT, R0, RZ, PT ;  /* 0x000000ff0000720b */ /* 0x000fda0003f1e000 */
[----:B------:R-:W-:Y:S01]  /*0ec0*/  @!P0 IMAD.MOV.U32 R2, RZ, RZ, 0x7fffffff ;  /* 0x7fffffffff028424 */ /* 0x000fe200078e00ff */
[----:B------:R-:W-:Y:S06]  /*0ed0*/  @!P0 BRA `(.L_x_3) ;  /* 0x0000000000388947 */ /* 0x000fec0003800000 */
[----:B------:R-:W-:-:S13]  /*0ee0*/  FSETP.GTU.FTZ.AND P0, PT, |R0|, +INF , PT ;  /* 0x7f8000000000780b */ /* 0x000fda0003f1c200 */
[----:B------:R-:W-:Y:S01]  /*0ef0*/  @P0 FADD.FTZ R2, R0, 1 ;  /* 0x3f80000000020421 */ /* 0x000fe20000010000 */
[----:B------:R-:W-:Y:S06]  /*0f00*/  @P0 BRA `(.L_x_3) ;  /* 0x00000000002c0947 */ /* 0x000fec0003800000 */
[----:B------:R-:W-:-:S13]  /*0f10*/  FSETP.NEU.FTZ.AND P0, PT, |R0|, +INF , PT ;  /* 0x7f8000000000780b */ /* 0x000fda0003f1d200 */
[----:B------:R-:W-:Y:S01]  /*0f20*/  @!P0 MOV R2, R0 ;  /* 0x0000000000028202 */ /* 0x000fe20000000f00 */
[----:B------:R-:W-:Y:S06]  /*0f30*/  @!P0 BRA `(.L_x_3) ;  /* 0x0000000000208947 */ /* 0x000fec0003800000 */
[----:B------:R-:W-:-:S04]  /*0f40*/  FFMA R0, R0, 1.84467440737095516160e+19, RZ ;  /* 0x5f80000000007823 */ /* 0x000fc800000000ff */
[----:B------:R-:W0:Y:S02]  /*0f50*/  MUFU.RSQ R3, R0 ;  /* 0x0000000000037308 */ /* 0x000e240000001400 */
[----:B0-----:R-:W-:Y:S01]  /*0f60*/  FMUL.FTZ R7, R0, R3 ;  /* 0x0000000300077220 */ /* 0x001fe20000410000 */
[----:B------:R-:W-:-:S03]  /*0f70*/  FMUL.FTZ R3, R3, 0.5 ;  /* 0x3f00000003037820 */ /* 0x000fc60000410000 */
[----:B------:R-:W-:-:S04]  /*0f80*/  FADD.FTZ R2, -R7, -RZ ;  /* 0x800000ff07027221 */ /* 0x000fc80000010100 */
[----:B------:R-:W-:-:S04]  /*0f90*/  FFMA R2, R7, R2, R0 ;  /* 0x0000000207027223 */ /* 0x000fc80000000000 */
[----:B------:R-:W-:-:S04]  /*0fa0*/  FFMA R2, R2, R3, R7 ;  /* 0x0000000302027223 */ /* 0x000fc80000000007 */
[----:B------:R-:W-:-:S07]  /*0fb0*/  FMUL.FTZ R2, R2, 2.3283064365386962891e-10 ;  /* 0x2f80000002027820 */ /* 0x000fce0000410000 */
.L_x_3:
[----:B------:R-:W-:Y:S02]  /*0fc0*/  IMAD.MOV.U32 R0, RZ, RZ, R2 ;  /* 0x000000ffff007224 */ /* 0x000fe400078e0002 */
[----:B------:R-:W-:Y:S02]  /*0fd0*/  IMAD.MOV.U32 R2, RZ, RZ, R8 ;  /* 0x000000ffff027224 */ /* 0x000fe400078e0008 */
[----:B------:R-:W-:-:S04]  /*0fe0*/  IMAD.MOV.U32 R3, RZ, RZ, 0x0 ;  /* 0x00000000ff037424 */ /* 0x000fc800078e00ff */
[----:B------:R-:W-:Y:S05]  /*0ff0*/  RET.REL.NODEC R2 `(_Z6pwdistPcPf) ;  /* 0xfffffff002007950 */ /* 0x000fea0003c3ffff */
.L_x_4:
[----:B------:R-:W-:-:S00]  /*1000*/  BRA `(.L_x_4) ;  /* 0xfffffffc00fc7947 */ /* 0x000fc0000383ffff */
[----:B------:R-:W-:-:S00]  /*1010*/  NOP ;  /* 0x0000000000007918 */ /* 0x000fc00000000000 */
        /* <DEDUP_REMOVED lines=14> */
.L_x_5:


//--------------------- .nv.global.init           --------------------------
	.section	.nv.global.init,"aw",@progbits
	.align	4
.nv.global.init:
	.type		mrg32k3aM1SubSeq,@object
	.size		mrg32k3aM1SubSeq,(mrg32k3aM2SubSeq - mrg32k3aM1SubSeq)
mrg32k3aM1SubSeq:
        /*0000*/ 	.byte	0x0b, 0xcc, 0xee, 0x04, 0x73, 0x29, 0x8b, 0x6f, 0xf6, 0x53, 0x03, 0xf6, 0x23, 0xf6, 0xea, 0xda
        /* <DEDUP_REMOVED lines=125> */
	.type		mrg32k3aM2SubSeq,@object
	.size		mrg32k3aM2SubSeq,(mrg32k3aM1 - mrg32k3aM2SubSeq)
mrg32k3aM2SubSeq:
        /* <DEDUP_REMOVED lines=126> */
	.type		mrg32k3aM1,@object
	.size		mrg32k3aM1,(mrg32k3aM1Seq - mrg32k3aM1)
mrg32k3aM1:
        /* <DEDUP_REMOVED lines=144> */
	.type		mrg32k3aM1Seq,@object
	.size		mrg32k3aM1Seq,(mrg32k3aM2 - mrg32k3aM1Seq)
mrg32k3aM1Seq:
        /* <DEDUP_REMOVED lines=144> */
	.type		mrg32k3aM2,@object
	.size		mrg32k3aM2,(mrg32k3aM2Seq - mrg32k3aM2)
mrg32k3aM2:
        /* <DEDUP_REMOVED lines=144> */
	.type		mrg32k3aM2Seq,@object
	.size		mrg32k3aM2Seq,(precalc_xorwow_matrix - mrg32k3aM2Seq)
mrg32k3aM2Seq:
        /* <DEDUP_REMOVED lines=144> */
	.type		precalc_xorwow_matrix,@object
	.size		precalc_xorwow_matrix,(precalc_xorwow_offset_matrix - precalc_xorwow_matrix)
precalc_xorwow_matrix:
        /* <DEDUP_REMOVED lines=6400> */
	.type		precalc_xorwow_offset_matrix,@object
	.size		precalc_xorwow_offset_matrix,(.L_1 - precalc_xorwow_offset_matrix)
precalc_xorwow_offset_matrix:
        /* <DEDUP_REMOVED lines=6400> */
.L_1:


//--------------------- .nv.shared.reserved.0     --------------------------
	.section	.nv.shared.reserved.0,"aw",@nobits
	.weak		__nv_reservedSMEM_offset_0_alias
	.size		__nv_reservedSMEM_offset_0_alias, 0, 64
	.other		__nv_reservedSMEM_offset_0_alias,@"STO_CUDA_RESERVED_SHARED STV_DEFAULT"
__nv_reservedSMEM_offset_0_alias:
	.zero		0
	.zero		64


//--------------------- .nv.constant0._Z6pwdistPcPf --------------------------
	.section	.nv.constant0._Z6pwdistPcPf,"a",@progbits
	.sectionflags	@""
	.align	4
.nv.constant0._Z6pwdistPcPf:
	.zero		912


//--------------------- SYMBOLS --------------------------

	.type		.nv.reservedSmem.offset0,@object
	.size		.nv.reservedSmem.offset0,0x4
